//
// Generated by NVIDIA NVVM Compiler
//
// Compiler Build ID: CL-36424714
// Cuda compilation tools, release 13.0, V13.0.88
// Based on NVVM 20.0.0
//

.version 9.0
.target sm_100
.address_size 64

	// .globl	_Z21computeLocalHistogramP5bin_sPiiii

.visible .entry _Z21computeLocalHistogramP5bin_sPiiii(
	.param .u64 .ptr .align 1 _Z21computeLocalHistogramP5bin_sPiiii_param_0,
	.param .u64 .ptr .align 1 _Z21computeLocalHistogramP5bin_sPiiii_param_1,
	.param .u32 _Z21computeLocalHistogramP5bin_sPiiii_param_2,
	.param .u32 _Z21computeLocalHistogramP5bin_sPiiii_param_3,
	.param .u32 _Z21computeLocalHistogramP5bin_sPiiii_param_4
)
{
	.reg .pred 	%p<36>;
	.reg .b16 	%rs<17>;
	.reg .b32 	%r<59>;
	.reg .b64 	%rd<14>;

	ld.param.u64 	%rd6, [_Z21computeLocalHistogramP5bin_sPiiii_param_0];
	ld.param.u64 	%rd7, [_Z21computeLocalHistogramP5bin_sPiiii_param_1];
	ld.param.u32 	%r20, [_Z21computeLocalHistogramP5bin_sPiiii_param_2];
	ld.param.u32 	%r21, [_Z21computeLocalHistogramP5bin_sPiiii_param_3];
	ld.param.u32 	%r22, [_Z21computeLocalHistogramP5bin_sPiiii_param_4];
	mov.u32 	%r23, %ctaid.x;
	mov.u32 	%r24, %ntid.x;
	mov.u32 	%r25, %tid.x;
	mad.lo.s32 	%r26, %r23, %r24, %r25;
	mul.lo.s32 	%r50, %r21, %r26;
	setp.ge.s32 	%p2, %r50, %r22;
	@%p2 bra 	$L__BB0_26;
	add.s32 	%r27, %r50, %r21;
	min.s32 	%r2, %r27, %r22;
	min.s32 	%r28, %r21, %r20;
	setp.lt.s32 	%p3, %r28, 1;
	@%p3 bra 	$L__BB0_26;
	cvta.to.global.u64 	%rd1, %rd7;
	cvta.to.global.u64 	%rd2, %rd6;
$L__BB0_3:
	mul.wide.s32 	%rd8, %r50, 4;
	add.s64 	%rd9, %rd1, %rd8;
	ld.global.u32 	%r4, [%rd9];
	mov.b32 	%r51, 0;
$L__BB0_4:
	mul.wide.u32 	%rd10, %r51, 16;
	add.s64 	%rd3, %rd2, %rd10;
	ld.global.u8 	%rs1, [%rd3];
	setp.eq.s16 	%p5, %rs1, 45;
	mov.b32 	%r52, 0;
	mov.pred 	%p35, -1;
	@%p5 bra 	$L__BB0_14;
	ld.global.u8 	%rs4, [%rd3+1];
	setp.eq.s16 	%p7, %rs4, 45;
	mov.b32 	%r52, 1;
	@%p7 bra 	$L__BB0_14;
	ld.global.u8 	%rs5, [%rd3+2];
	setp.eq.s16 	%p9, %rs5, 45;
	mov.b32 	%r52, 2;
	@%p9 bra 	$L__BB0_14;
	ld.global.u8 	%rs6, [%rd3+3];
	setp.eq.s16 	%p11, %rs6, 45;
	mov.b32 	%r52, 3;
	@%p11 bra 	$L__BB0_14;
	ld.global.u8 	%rs7, [%rd3+4];
	setp.eq.s16 	%p13, %rs7, 45;
	mov.b32 	%r52, 4;
	@%p13 bra 	$L__BB0_14;
	ld.global.u8 	%rs8, [%rd3+5];
	setp.eq.s16 	%p15, %rs8, 45;
	mov.b32 	%r52, 5;
	@%p15 bra 	$L__BB0_14;
	ld.global.u8 	%rs9, [%rd3+6];
	setp.eq.s16 	%p17, %rs9, 45;
	mov.b32 	%r52, 6;
	@%p17 bra 	$L__BB0_14;
	ld.global.u8 	%rs10, [%rd3+7];
	setp.eq.s16 	%p19, %rs10, 45;
	mov.b32 	%r52, 7;
	@%p19 bra 	$L__BB0_14;
	ld.global.u8 	%rs11, [%rd3+8];
	setp.eq.s16 	%p21, %rs11, 45;
	mov.b32 	%r52, 8;
	@%p21 bra 	$L__BB0_14;
	ld.global.u8 	%rs12, [%rd3+9];
	setp.ne.s16 	%p23, %rs12, 45;
	mov.b32 	%r52, 9;
	mov.pred 	%p35, 0;
	@%p23 bra 	$L__BB0_24;
$L__BB0_14:
	setp.eq.s16 	%p24, %rs1, 45;
	@%p24 bra 	$L__BB0_24;
	neg.s32 	%r53, %r52;
	mov.b32 	%r55, 0;
	mov.u64 	%rd13, %rd3;
$L__BB0_16:
	ld.global.u8 	%rs2, [%rd13];
	add.s16 	%rs13, %rs2, -48;
	and.b16  	%rs14, %rs13, 255;
	setp.gt.u16 	%p25, %rs14, 9;
	@%p25 bra 	$L__BB0_18;
	cvt.u32.u16 	%r41, %rs2;
	and.b32  	%r42, %r41, 255;
	mad.lo.s32 	%r43, %r55, 10, %r42;
	add.s32 	%r55, %r43, -48;
	add.s32 	%r53, %r53, 1;
	setp.ne.s32 	%p26, %r53, 0;
	add.s64 	%rd13, %rd13, 1;
	@%p26 bra 	$L__BB0_16;
$L__BB0_18:
	mov.b32 	%r58, 0;
	not.pred 	%p27, %p35;
	@%p27 bra 	$L__BB0_22;
	mov.b32 	%r58, 0;
$L__BB0_20:
	cvt.u64.u32 	%rd11, %r52;
	add.s64 	%rd12, %rd3, %rd11;
	ld.global.u8 	%rs3, [%rd12+1];
	add.s16 	%rs15, %rs3, -48;
	and.b16  	%rs16, %rs15, 255;
	setp.gt.u16 	%p28, %rs16, 9;
	@%p28 bra 	$L__BB0_22;
	add.s32 	%r52, %r52, 1;
	cvt.u32.u16 	%r46, %rs3;
	and.b32  	%r47, %r46, 255;
	mad.lo.s32 	%r48, %r58, 10, %r47;
	add.s32 	%r58, %r48, -48;
	setp.ne.s32 	%p29, %r52, 9;
	@%p29 bra 	$L__BB0_20;
$L__BB0_22:
	setp.lt.s32 	%p30, %r4, %r55;
	setp.gt.s32 	%p31, %r4, %r58;
	or.pred  	%p32, %p30, %p31;
	@%p32 bra 	$L__BB0_24;
	atom.global.add.u32 	%r49, [%rd3+12], 1;
	bra.uni 	$L__BB0_25;
$L__BB0_24:
	add.s32 	%r51, %r51, 1;
	setp.ne.s32 	%p33, %r51, %r20;
	@%p33 bra 	$L__BB0_4;
$L__BB0_25:
	add.s32 	%r50, %r50, 1;
	setp.lt.s32 	%p34, %r50, %r2;
	@%p34 bra 	$L__BB0_3;
$L__BB0_26:
	ret;

}


// ===== COMPILED SASS (sm_100) =====

	.target	sm_100

	.elftype	@"ET_EXEC"


//--------------------- .note.nv.tkinfo           --------------------------
	.section	.note.nv.tkinfo,"",@"SHT_NOTE"
	.sectionflags	@"SHF_NOTE_NV_TKINFO"
	.tkinfo
        /*0018*/ 	.word	0x00000002
        /*0030*/ 	.string	""
        /*0030*/ 	.string	"ptxas"
        /*0030*/ 	.string	"Cuda compilation tools, release 13.0, V13.0.88"
        /*0030*/ 	.string	"Build cuda_13.0.r13.0/compiler.36424714_0"
        /*0030*/ 	.string	"-arch sm_100 -m 64 "



//--------------------- .note.nv.cuinfo           --------------------------
	.section	.note.nv.cuinfo,"",@"SHT_NOTE"
	.sectionflags	@"SHF_NOTE_NV_CUINFO"
        /*0018*/ 	.short	0x0002
        /*001a*/ 	.short	0x0064
        /*001c*/ 	.short	0x0082
	.zero		2


//--------------------- .nv.info                  --------------------------
	.section	.nv.info,"",@"SHT_CUDA_INFO"
	.align	4


	//----- nvinfo : EIATTR_REGCOUNT
	.align		4
        /*0000*/ 	.byte	0x04, 0x2f
        /*0002*/ 	.short	(.L_1 - .L_0)
	.align		4
.L_0:
        /*0004*/ 	.word	index@(_Z21computeLocalHistogramP5bin_sPiiii)
        /*0008*/ 	.word	0x00000010


	//----- nvinfo : EIATTR_FRAME_SIZE
	.align		4
.L_1:
        /*000c*/ 	.byte	0x04, 0x11
        /*000e*/ 	.short	(.L_3 - .L_2)
	.align		4
.L_2:
        /*0010*/ 	.word	index@(_Z21computeLocalHistogramP5bin_sPiiii)
        /*0014*/ 	.word	0x00000000


	//----- nvinfo : EIATTR_MIN_STACK_SIZE
	.align		4
.L_3:
        /*0018*/ 	.byte	0x04, 0x12
        /*001a*/ 	.short	(.L_5 - .L_4)
	.align		4
.L_4:
        /*001c*/ 	.word	index@(_Z21computeLocalHistogramP5bin_sPiiii)
        /*0020*/ 	.word	0x00000000
.L_5:


//--------------------- .nv.compat                --------------------------
	.section	.nv.compat,"",@"SHT_CUDA_COMPAT_INFO"
	.align	4
        /*0000*/ 	.byte	0x02, 0x09, 0x00, 0x00, 0x02, 0x02, 0x01, 0x00, 0x02, 0x05, 0x05, 0x00, 0x03, 0x07, 0x01, 0x01
        /*0010*/ 	.byte	0x02, 0x03, 0x00, 0x00, 0x02, 0x06, 0x01, 0x00, 0x04, 0x0b, 0x08, 0x00, 0x09, 0x00, 0x00, 0x00
        /*0020*/ 	.byte	0x00, 0x00, 0x00, 0x00


//--------------------- .nv.info._Z21computeLocalHistogramP5bin_sPiiii --------------------------
	.section	.nv.info._Z21computeLocalHistogramP5bin_sPiiii,"",@"SHT_CUDA_INFO"
	.sectionflags	@""
	.align	4


	//----- nvinfo : EIATTR_CUDA_API_VERSION
	.align		4
        /*0000*/ 	.byte	0x04, 0x37
        /*0002*/ 	.short	(.L_7 - .L_6)
.L_6:
        /*0004*/ 	.word	0x00000082


	//----- nvinfo : EIATTR_KPARAM_INFO
	.align		4
.L_7:
        /*0008*/ 	.byte	0x04, 0x17
        /*000a*/ 	.short	(.L_9 - .L_8)
.L_8:
        /*000c*/ 	.word	0x00000000
        /*0010*/ 	.short	0x0004
        /*0012*/ 	.short	0x0018
        /*0014*/ 	.byte	0x00, 0xf0, 0x11, 0x00


	//----- nvinfo : EIATTR_KPARAM_INFO
	.align		4
.L_9:
        /*0018*/ 	.byte	0x04, 0x17
        /*001a*/ 	.short	(.L_11 - .L_10)
.L_10:
        /*001c*/ 	.word	0x00000000
        /*0020*/ 	.short	0x0003
        /*0022*/ 	.short	0x0014
        /*0024*/ 	.byte	0x00, 0xf0, 0x11, 0x00


	//----- nvinfo : EIATTR_KPARAM_INFO
	.align		4
.L_11:
        /*0028*/ 	.byte	0x04, 0x17
        /*002a*/ 	.short	(.L_13 - .L_12)
.L_12:
        /*002c*/ 	.word	0x00000000
        /*0030*/ 	.short	0x0002
        /*0032*/ 	.short	0x0010
        /*0034*/ 	.byte	0x00, 0xf0, 0x11, 0x00


	//----- nvinfo : EIATTR_KPARAM_INFO
	.align		4
.L_13:
        /*0038*/ 	.byte	0x04, 0x17
        /*003a*/ 	.short	(.L_15 - .L_14)
.L_14:
        /*003c*/ 	.word	0x00000000
        /*0040*/ 	.short	0x0001
        /*0042*/ 	.short	0x0008
        /*0044*/ 	.byte	0x00, 0xf5, 0x21, 0x00


	//----- nvinfo : EIATTR_KPARAM_INFO
	.align		4
.L_15:
        /*0048*/ 	.byte	0x04, 0x17
        /*004a*/ 	.short	(.L_17 - .L_16)
.L_16:
        /*004c*/ 	.word	0x00000000
        /*0050*/ 	.short	0x0000
        /*0052*/ 	.short	0x0000
        /*0054*/ 	.byte	0x00, 0xf5, 0x21, 0x00


	//----- nvinfo : EIATTR_SPARSE_MMA_MASK
	.align		4
.L_17:
        /*0058*/ 	.byte	0x03, 0x50
        /*005a*/ 	.short	0x0000


	//----- nvinfo : EIATTR_MAXREG_COUNT
	.align		4
        /*005c*/ 	.byte	0x03, 0x1b
        /*005e*/ 	.short	0x00ff


	//----- nvinfo : EIATTR_MERCURY_ISA_VERSION
	.align		4
        /*0060*/ 	.byte	0x03, 0x5f
        /*0062*/ 	.short	0x0101


	//----- nvinfo : EIATTR_VRC_CTA_INIT_COUNT
	.align		4
        /*0064*/ 	.byte	0x02, 0x4a
	.zero		1
	.zero		1


	//----- nvinfo : EIATTR_EXIT_INSTR_OFFSETS
	.align		4
        /*0068*/ 	.byte	0x04, 0x1c
        /*006a*/ 	.short	(.L_19 - .L_18)


	//   ....[0]....
.L_18:
        /*006c*/ 	.word	0x00000090


	//   ....[1]....
        /*0070*/ 	.word	0x000000e0


	//   ....[2]....
        /*0074*/ 	.word	0x00000740


	//----- nvinfo : EIATTR_CRS_STACK_SIZE
	.align		4
.L_19:
        /*0078*/ 	.byte	0x04, 0x1e
        /*007a*/ 	.short	(.L_21 - .L_20)
.L_20:
        /*007c*/ 	.word	0x00000000


	//----- nvinfo : EIATTR_CBANK_PARAM_SIZE
	.align		4
.L_21:
        /*0080*/ 	.byte	0x03, 0x19
        /*0082*/ 	.short	0x001c


	//----- nvinfo : EIATTR_PARAM_CBANK
	.align		4
        /*0084*/ 	.byte	0x04, 0x0a
        /*0086*/ 	.short	(.L_23 - .L_22)
	.align		4
.L_22:
        /*0088*/ 	.word	index@(.nv.constant0._Z21computeLocalHistogramP5bin_sPiiii)
        /*008c*/ 	.short	0x0380
        /*008e*/ 	.short	0x001c


	//----- nvinfo : EIATTR_SW_WAR
	.align		4
.L_23:
        /*0090*/ 	.byte	0x04, 0x36
        /*0092*/ 	.short	(.L_25 - .L_24)
.L_24:
        /*0094*/ 	.word	0x00000008
.L_25:


//--------------------- .nv.callgraph             --------------------------
	.section	.nv.callgraph,"",@"SHT_CUDA_CALLGRAPH"
	.align	4
	.sectionentsize	8
	.align		4
        /*0000*/ 	.word	0x00000000
	.align		4
        /*0004*/ 	.word	0xffffffff
	.align		4
        /*0008*/ 	.word	0x00000000
	.align		4
        /*000c*/ 	.word	0xfffffffe
	.align		4
        /*0010*/ 	.word	0x00000000
	.align		4
        /*0014*/ 	.word	0xfffffffd
	.align		4
        /*0018*/ 	.word	0x00000000
	.align		4
        /*001c*/ 	.word	0xfffffffc


//--------------------- .text._Z21computeLocalHistogramP5bin_sPiiii --------------------------
	.section	.text._Z21computeLocalHistogramP5bin_sPiiii,"ax",@progbits
	.align	128
        .global         _Z21computeLocalHistogramP5bin_sPiiii
        .type           _Z21computeLocalHistogramP5bin_sPiiii,@function
        .size           _Z21computeLocalHistogramP5bin_sPiiii,(.L_x_15 - _Z21computeLocalHistogramP5bin_sPiiii)
        .other          _Z21computeLocalHistogramP5bin_sPiiii,@"STO_CUDA_ENTRY STV_DEFAULT"
_Z21computeLocalHistogramP5bin_sPiiii:
.text._Z21computeLocalHistogramP5bin_sPiiii:
[----:B------:R-:W-:Y:S01]  /*0000*/  LDC R1, c[0x0][0x37c] ;  /* 0x0000df00ff017b82 */ /* 0x000fe20000000800 */
[----:B------:R-:W0:Y:S07]  /*0010*/  S2R R3, SR_TID.X ;  /* 0x0000000000037919 */ /* 0x000e2e0000002100 */
[----:B------:R-:W0:Y:S01]  /*0020*/  S2UR UR4, SR_CTAID.X ;  /* 0x00000000000479c3 */ /* 0x000e220000002500 */
[----:B------:R-:W1:Y:S07]  /*0030*/  LDCU UR5, c[0x0][0x394] ;  /* 0x00007280ff0577ac */ /* 0x000e6e0008000800 */
[----:B------:R-:W0:Y:S08]  /*0040*/  LDC R0, c[0x0][0x360] ;  /* 0x0000d800ff007b82 */ /* 0x000e300000000800 */
[----:B------:R-:W2:Y:S01]  /*0050*/  LDC R5, c[0x0][0x398] ;  /* 0x0000e600ff057b82 */ /* 0x000ea20000000800 */
[----:B0-----:R-:W-:-:S04]  /*0060*/  IMAD R0, R0, UR4, R3 ;  /* 0x0000000400007c24 */ /* 0x001fc8000f8e0203 */
[----:B-1----:R-:W-:-:S05]  /*0070*/  IMAD R0, R0, UR5, RZ ;  /* 0x0000000500007c24 */ /* 0x002fca000f8e02ff */
[----:B--2---:R-:W-:-:S13]  /*0080*/  ISETP.GE.AND P0, PT, R0, R5, PT ;  /* 0x000000050000720c */ /* 0x004fda0003f06270 */
[----:B------:R-:W-:Y:S05]  /*0090*/  @P0 EXIT ;  /* 0x000000000000094d */ /* 0x000fea0003800000 */
[----:B------:R-:W0:Y:S01]  /*00a0*/  LDC R2, c[0x0][0x390] ;  /* 0x0000e400ff027b82 */ /* 0x000e220000000800 */
[----:B------:R-:W-:Y:S02]  /*00b0*/  VIADDMNMX R5, R0, UR5, R5, PT ;  /* 0x0000000500057c46 */ /* 0x000fe4000b800105 */
[----:B0-----:R-:W-:-:S04]  /*00c0*/  VIMNMX R2, PT, PT, R2, UR5, PT ;  /* 0x0000000502027c48 */ /* 0x001fc8000bfe0100 */
[----:B------:R-:W-:-:S13]  /*00d0*/  ISETP.GE.AND P0, PT, R2, 0x1, PT ;  /* 0x000000010200780c */ /* 0x000fda0003f06270 */
[----:B------:R-:W-:Y:S05]  /*00e0*/  @!P0 EXIT ;  /* 0x000000000000894d */ /* 0x000fea0003800000 */
[----:B------:R-:W0:Y:S02]  /*00f0*/  LDCU.64 UR4, c[0x0][0x358] ;  /* 0x00006b00ff0477ac */ /* 0x000e240008000a00 */
.L_x_13:
[----:B0-----:R-:W1:Y:S02]  /*0100*/  LDC.64 R2, c[0x0][0x388] ;  /* 0x0000e200ff027b82 */ /* 0x001e640000000a00 */
[----:B-1----:R-:W-:-:S05]  /*0110*/  IMAD.WIDE R2, R0, 0x4, R2 ;  /* 0x0000000400027825 */ /* 0x002fca00078e0202 */
[----:B0----5:R0:W5:Y:S01]  /*0120*/  LDG.E R4, desc[UR4][R2.64] ;  /* 0x0000000402047981 */ /* 0x021162000c1e1900 */
[----:B------:R-:W-:Y:S01]  /*0130*/  VIADD R0, R0, 0x1 ;  /* 0x0000000100007836 */ /* 0x000fe20000000000 */
[----:B------:R-:W-:Y:S01]  /*0140*/  BSSY.RECONVERGENT B1, `(.L_x_0) ;  /* 0x000005e000017945 */ /* 0x000fe20003800200 */
[----:B------:R-:W-:-:S03]  /*0150*/  IMAD.MOV.U32 R6, RZ, RZ, RZ ;  /* 0x000000ffff067224 */ /* 0x000fc600078e00ff */
[----:B------:R-:W-:-:S13]  /*0160*/  ISETP.GE.AND P1, PT, R0, R5, PT ;  /* 0x000000050000720c */ /* 0x000fda0003f26270 */
.L_x_11:
[----:B0-----:R-:W0:Y:S02]  /*0170*/  LDC.64 R2, c[0x0][0x380] ;  /* 0x0000e000ff027b82 */ /* 0x001e240000000a00 */
[----:B0-----:R-:W-:-:S05]  /*0180*/  IMAD.WIDE.U32 R2, R6, 0x10, R2 ;  /* 0x0000001006027825 */ /* 0x001fca00078e0002 */
[----:B------:R-:W2:Y:S01]  /*0190*/  LDG.E.U8 R7, desc[UR4][R2.64] ;  /* 0x0000000402077981 */ /* 0x000ea2000c1e1100 */
[----:B------:R-:W-:Y:S01]  /*01a0*/  BSSY.RELIABLE B0, `(.L_x_1) ;  /* 0x0000050000007945 */ /* 0x000fe20003800100 */
[----:B--2---:R-:W-:-:S13]  /*01b0*/  ISETP.NE.AND P0, PT, R7, 0x2d, PT ;  /* 0x0000002d0700780c */ /* 0x004fda0003f05270 */
[----:B------:R-:W-:Y:S05]  /*01c0*/  @!P0 BRA `(.L_x_2) ;  /* 0x0000000400348947 */ /* 0x000fea0003800000 */
[----:B------:R-:W2:Y:S01]  /*01d0*/  LDG.E.U8 R7, desc[UR4][R2.64+0x1] ;  /* 0x0000010402077981 */ /* 0x000ea2000c1e1100 */
[----:B------:R-:W-:Y:S02]  /*01e0*/  PLOP3.LUT P0, PT, PT, PT, PT, 0x80, 0x8 ;  /* 0x000000000008781c */ /* 0x000fe40003f0f070 */
[----:B--2---:R-:W-:Y:S01]  /*01f0*/  ISETP.NE.AND P2, PT, R7, 0x2d, PT ;  /* 0x0000002d0700780c */ /* 0x004fe20003f45270 */
[----:B------:R-:W-:-:S12]  /*0200*/  IMAD.MOV.U32 R7, RZ, RZ, 0x1 ;  /* 0x00000001ff077424 */ /* 0x000fd800078e00ff */
[----:B------:R-:W-:Y:S05]  /*0210*/  @!P2 BRA `(.L_x_3) ;  /* 0x000000000084a947 */ /* 0x000fea0003800000 */
[----:B------:R-:W2:Y:S02]  /*0220*/  LDG.E.U8 R7, desc[UR4][R2.64+0x2] ;  /* 0x0000020402077981 */ /* 0x000ea4000c1e1100 */
        /* <DEDUP_REMOVED lines=13> */
[----:B------:R-:W-:-:S12]  /*0300*/  HFMA2 R7, -RZ, RZ, 0, 2.98023223876953125e-07 ;  /* 0x00000005ff077431 */ /* 0x000fd800000001ff */
        /* <DEDUP_REMOVED lines=14> */
[----:B--2---:R-:W-:-:S13]  /*03f0*/  ISETP.NE.AND P0, PT, R7, 0x2d, PT ;  /* 0x0000002d0700780c */ /* 0x004fda0003f05270 */
[----:B------:R-:W-:Y:S05]  /*0400*/  @P0 BRA `(.L_x_2) ;  /* 0x0000000000a40947 */ /* 0x000fea0003800000 */
[----:B------:R-:W-:Y:S01]  /*0410*/  PLOP3.LUT P0, PT, PT, PT, PT, 0x8, 0x80 ;  /* 0x000000000080781c */ /* 0x000fe20003f0e170 */
[----:B------:R-:W-:-:S12]  /*0420*/  IMAD.MOV.U32 R7, RZ, RZ, 0x9 ;  /* 0x00000009ff077424 */ /* 0x000fd800078e00ff */
.L_x_3:
[----:B------:R-:W-:Y:S01]  /*0430*/  BSSY.RECONVERGENT B2, `(.L_x_4) ;  /* 0x0000011000027945 */ /* 0x000fe20003800200 */
[----:B------:R-:W-:Y:S01]  /*0440*/  IMAD.MOV R13, RZ, RZ, -R7 ;  /* 0x000000ffff0d7224 */ /* 0x000fe200078e0a07 */
[----:B------:R-:W-:Y:S01]  /*0450*/  MOV R11, RZ ;  /* 0x000000ff000b7202 */ /* 0x000fe20000000f00 */
[----:B------:R-:W-:Y:S02]  /*0460*/  IMAD.MOV.U32 R8, RZ, RZ, R2 ;  /* 0x000000ffff087224 */ /* 0x000fe400078e0002 */
[----:B------:R-:W-:-:S07]  /*0470*/  IMAD.MOV.U32 R9, RZ, RZ, R3 ;  /* 0x000000ffff097224 */ /* 0x000fce00078e0003 */
.L_x_6:
[----:B------:R-:W2:Y:S02]  /*0480*/  LDG.E.U8 R12, desc[UR4][R8.64] ;  /* 0x00000004080c7981 */ /* 0x000ea4000c1e1100 */
[----:B--2---:R-:W-:-:S05]  /*0490*/  VIADD R10, R12, 0xffffffd0 ;  /* 0xffffffd00c0a7836 */ /* 0x004fca0000000000 */
[----:B------:R-:W-:-:S04]  /*04a0*/  LOP3.LUT R10, R10, 0xff, RZ, 0xc0, !PT ;  /* 0x000000ff0a0a7812 */ /* 0x000fc800078ec0ff */
[----:B------:R-:W-:-:S13]  /*04b0*/  ISETP.GT.U32.AND P2, PT, R10, 0x9, PT ;  /* 0x000000090a00780c */ /* 0x000fda0003f44070 */
[----:B------:R-:W-:Y:S05]  /*04c0*/  @P2 BRA `(.L_x_5) ;  /* 0x00000000001c2947 */ /* 0x000fea0003800000 */
[----:B------:R-:W-:Y:S01]  /*04d0*/  VIADD R13, R13, 0x1 ;  /* 0x000000010d0d7836 */ /* 0x000fe20000000000 */
[----:B------:R-:W-:Y:S01]  /*04e0*/  IADD3 R8, P3, PT, R8, 0x1, RZ ;  /* 0x0000000108087810 */ /* 0x000fe20007f7e0ff */
[----:B------:R-:W-:-:S03]  /*04f0*/  IMAD R11, R11, 0xa, R12 ;  /* 0x0000000a0b0b7824 */ /* 0x000fc600078e020c */
[----:B------:R-:W-:Y:S01]  /*0500*/  ISETP.NE.AND P2, PT, R13, RZ, PT ;  /* 0x000000ff0d00720c */ /* 0x000fe20003f45270 */
[----:B------:R-:W-:Y:S01]  /*0510*/  VIADD R11, R11, 0xffffffd0 ;  /* 0xffffffd00b0b7836 */ /* 0x000fe20000000000 */
[----:B------:R-:W-:-:S11]  /*0520*/  IADD3.X R9, PT, PT, RZ, R9, RZ, P3, !PT ;  /* 0x00000009ff097210 */ /* 0x000fd60001ffe4ff */
[----:B------:R-:W-:Y:S05]  /*0530*/  @P2 BRA `(.L_x_6) ;  /* 0xfffffffc00d02947 */ /* 0x000fea000383ffff */
.L_x_5:
[----:B------:R-:W-:Y:S05]  /*0540*/  BSYNC.RECONVERGENT B2 ;  /* 0x0000000000027941 */ /* 0x000fea0003800200 */
.L_x_4:
[----:B------:R-:W-:Y:S01]  /*0550*/  BSSY.RECONVERGENT B2, `(.L_x_7) ;  /* 0x0000010000027945 */ /* 0x000fe20003800200 */
[----:B------:R-:W-:-:S03]  /*0560*/  IMAD.MOV.U32 R13, RZ, RZ, RZ ;  /* 0x000000ffff0d7224 */ /* 0x000fc600078e00ff */
[----:B------:R-:W-:Y:S05]  /*0570*/  @!P0 BRA `(.L_x_8) ;  /* 0x0000000000348947 */ /* 0x000fea0003800000 */
[----:B------:R-:W-:-:S07]  /*0580*/  IMAD.MOV.U32 R13, RZ, RZ, RZ ;  /* 0x000000ffff0d7224 */ /* 0x000fce00078e00ff */
.L_x_9:
[----:B------:R-:W-:-:S05]  /*0590*/  IADD3 R8, P0, PT, R2, R7, RZ ;  /* 0x0000000702087210 */ /* 0x000fca0007f1e0ff */
[----:B------:R-:W-:-:S05]  /*05a0*/  IMAD.X R9, RZ, RZ, R3, P0 ;  /* 0x000000ffff097224 */ /* 0x000fca00000e0603 */
[----:B------:R-:W2:Y:S02]  /*05b0*/  LDG.E.U8 R8, desc[UR4][R8.64+0x1] ;  /* 0x0000010408087981 */ /* 0x000ea4000c1e1100 */
[----:B--2---:R-:W-:-:S05]  /*05c0*/  VIADD R10, R8, 0xffffffd0 ;  /* 0xffffffd0080a7836 */ /* 0x004fca0000000000 */
[----:B------:R-:W-:-:S04]  /*05d0*/  LOP3.LUT R10, R10, 0xff, RZ, 0xc0, !PT ;  /* 0x000000ff0a0a7812 */ /* 0x000fc800078ec0ff */
[----:B------:R-:W-:-:S13]  /*05e0*/  ISETP.GT.U32.AND P0, PT, R10, 0x9, PT ;  /* 0x000000090a00780c */ /* 0x000fda0003f04070 */
[----:B------:R-:W-:Y:S05]  /*05f0*/  @P0 BRA `(.L_x_8) ;  /* 0x0000000000140947 */ /* 0x000fea0003800000 */
[----:B------:R-:W-:Y:S01]  /*0600*/  IADD3 R7, PT, PT, R7, 0x1, RZ ;  /* 0x0000000107077810 */ /* 0x000fe20007ffe0ff */
[----:B------:R-:W-:-:S03]  /*0610*/  IMAD R13, R13, 0xa, R8 ;  /* 0x0000000a0d0d7824 */ /* 0x000fc600078e0208 */
[----:B------:R-:W-:Y:S01]  /*0620*/  ISETP.NE.AND P0, PT, R7, 0x9, PT ;  /* 0x000000090700780c */ /* 0x000fe20003f05270 */
[----:B------:R-:W-:-:S12]  /*0630*/  VIADD R13, R13, 0xffffffd0 ;  /* 0xffffffd00d0d7836 */ /* 0x000fd80000000000 */
[----:B------:R-:W-:Y:S05]  /*0640*/  @P0 BRA `(.L_x_9) ;  /* 0xfffffffc00d00947 */ /* 0x000fea000383ffff */
.L_x_8:
[----:B------:R-:W-:Y:S05]  /*0650*/  BSYNC.RECONVERGENT B2 ;  /* 0x0000000000027941 */ /* 0x000fea0003800200 */
.L_x_7:
[----:B-----5:R-:W-:-:S04]  /*0660*/  ISETP.GT.AND P0, PT, R4, R13, PT ;  /* 0x0000000d0400720c */ /* 0x020fc80003f04270 */
[----:B------:R-:W-:-:S13]  /*0670*/  ISETP.LT.OR P0, PT, R4, R11, P0 ;  /* 0x0000000b0400720c */ /* 0x000fda0000701670 */
[----:B------:R-:W-:Y:S05]  /*0680*/  @!P0 BREAK.RELIABLE B0 ;  /* 0x0000000000008942 */ /* 0x000fea0003800100 */
[----:B------:R-:W-:Y:S05]  /*0690*/  @!P0 BRA `(.L_x_10) ;  /* 0x0000000000188947 */ /* 0x000fea0003800000 */
.L_x_2:
[----:B------:R-:W-:Y:S05]  /*06a0*/  BSYNC.RELIABLE B0 ;  /* 0x0000000000007941 */ /* 0x000fea0003800100 */
.L_x_1:
[----:B------:R-:W0:Y:S01]  /*06b0*/  LDCU UR6, c[0x0][0x390] ;  /* 0x00007200ff0677ac */ /* 0x000e220008000800 */
[----:B------:R-:W-:-:S05]  /*06c0*/  VIADD R6, R6, 0x1 ;  /* 0x0000000106067836 */ /* 0x000fca0000000000 */
[----:B0-----:R-:W-:-:S13]  /*06d0*/  ISETP.NE.AND P0, PT, R6, UR6, PT ;  /* 0x0000000606007c0c */ /* 0x001fda000bf05270 */
[----:B------:R-:W-:Y:S05]  /*06e0*/  @P0 BRA `(.L_x_11) ;  /* 0xfffffff800a00947 */ /* 0x000fea000383ffff */
[----:B------:R-:W-:Y:S05]  /*06f0*/  BRA `(.L_x_12) ;  /* 0x0000000000087947 */ /* 0x000fea0003800000 */
.L_x_10:
[----:B------:R-:W-:-:S05]  /*0700*/  IMAD.MOV.U32 R7, RZ, RZ, 0x1 ;  /* 0x00000001ff077424 */ /* 0x000fca00078e00ff */
[----:B------:R0:W-:Y:S02]  /*0710*/  REDG.E.ADD.STRONG.GPU desc[UR4][R2.64+0xc], R7 ;  /* 0x00000c070200798e */ /* 0x0001e4000c12e104 */
.L_x_12:
[----:B------:R-:W-:Y:S05]  /*0720*/  BSYNC.RECONVERGENT B1 ;  /* 0x0000000000017941 */ /* 0x000fea0003800200 */
.L_x_0:
[----:B------:R-:W-:Y:S05]  /*0730*/  @!P1 BRA `(.L_x_13) ;  /* 0xfffffff800709947 */ /* 0x000fea000383ffff */
[----:B------:R-:W-:Y:S05]  /*0740*/  EXIT ;  /* 0x000000000000794d */ /* 0x000fea0003800000 */
.L_x_14:
[----:B------:R-:W-:-:S00]  /*0750*/  BRA `(.L_x_14) ;  /* 0xfffffffc00fc7947 */ /* 0x000fc0000383ffff */
[----:B------:R-:W-:-:S00]  /*0760*/  NOP ;  /* 0x0000000000007918 */ /* 0x000fc00000000000 */
        /* <DEDUP_REMOVED lines=9> */
.L_x_15:


//--------------------- .nv.shared.reserved.0     --------------------------
	.section	.nv.shared.reserved.0,"aw",@nobits
	.weak		__nv_reservedSMEM_offset_0_alias
	.size		__nv_reservedSMEM_offset_0_alias, 0, 64
	.other		__nv_reservedSMEM_offset_0_alias,@"STO_CUDA_RESERVED_SHARED STV_DEFAULT"
__nv_reservedSMEM_offset_0_alias:
	.zero		0
	.zero		64


//--------------------- .nv.constant0._Z21computeLocalHistogramP5bin_sPiiii --------------------------
	.section	.nv.constant0._Z21computeLocalHistogramP5bin_sPiiii,"a",@progbits
	.sectionflags	@""
	.align	4
.nv.constant0._Z21computeLocalHistogramP5bin_sPiiii:
	.zero		924


//--------------------- SYMBOLS --------------------------

	.type		.nv.reservedSmem.offset0,@object
	.size		.nv.reservedSmem.offset0,0x4
